//
// Generated by NVIDIA NVVM Compiler
//
// Compiler Build ID: CL-36424714
// Cuda compilation tools, release 13.0, V13.0.88
// Based on NVVM 20.0.0
//

.version 9.0
.target sm_100
.address_size 64

	// .globl	_Z9gpuMatMuliiiPiS_S_

.visible .entry _Z9gpuMatMuliiiPiS_S_(
	.param .u32 _Z9gpuMatMuliiiPiS_S__param_0,
	.param .u32 _Z9gpuMatMuliiiPiS_S__param_1,
	.param .u32 _Z9gpuMatMuliiiPiS_S__param_2,
	.param .u64 .ptr .align 1 _Z9gpuMatMuliiiPiS_S__param_3,
	.param .u64 .ptr .align 1 _Z9gpuMatMuliiiPiS_S__param_4,
	.param .u64 .ptr .align 1 _Z9gpuMatMuliiiPiS_S__param_5
)
{
	.reg .pred 	%p<13>;
	.reg .b32 	%r<112>;
	.reg .b64 	%rd<40>;

	ld.param.u32 	%r34, [_Z9gpuMatMuliiiPiS_S__param_0];
	ld.param.u32 	%r35, [_Z9gpuMatMuliiiPiS_S__param_1];
	ld.param.u32 	%r33, [_Z9gpuMatMuliiiPiS_S__param_2];
	ld.param.u64 	%rd5, [_Z9gpuMatMuliiiPiS_S__param_3];
	ld.param.u64 	%rd6, [_Z9gpuMatMuliiiPiS_S__param_4];
	ld.param.u64 	%rd4, [_Z9gpuMatMuliiiPiS_S__param_5];
	cvta.to.global.u64 	%rd1, %rd6;
	cvta.to.global.u64 	%rd2, %rd5;
	mov.u32 	%r36, %ctaid.x;
	mov.u32 	%r37, %ntid.x;
	mov.u32 	%r38, %tid.x;
	mad.lo.s32 	%r1, %r36, %r37, %r38;
	mov.u32 	%r39, %ctaid.y;
	mov.u32 	%r40, %ntid.y;
	mov.u32 	%r41, %tid.y;
	mad.lo.s32 	%r42, %r39, %r40, %r41;
	setp.ge.s32 	%p1, %r1, %r34;
	setp.ge.s32 	%p2, %r42, %r35;
	or.pred  	%p3, %p1, %p2;
	@%p3 bra 	$L__BB0_14;
	setp.lt.s32 	%p4, %r33, 1;
	mov.b32 	%r111, 0;
	@%p4 bra 	$L__BB0_13;
	mul.lo.s32 	%r3, %r33, %r1;
	and.b32  	%r4, %r33, 7;
	setp.lt.u32 	%p5, %r33, 8;
	mov.b32 	%r106, 0;
	mov.u32 	%r111, %r106;
	@%p5 bra 	$L__BB0_5;
	and.b32  	%r106, %r33, 2147483640;
	neg.s32 	%r100, %r106;
	shl.b32 	%r7, %r35, 3;
	add.s64 	%rd3, %rd2, 16;
	mov.b32 	%r111, 0;
	mul.wide.s32 	%rd11, %r35, 4;
	mov.u32 	%r98, %r3;
	mov.u32 	%r99, %r42;
$L__BB0_4:
	.pragma "nounroll";
	mul.wide.s32 	%rd7, %r98, 4;
	add.s64 	%rd8, %rd3, %rd7;
	ld.global.u32 	%r47, [%rd8+-16];
	mul.wide.s32 	%rd9, %r99, 4;
	add.s64 	%rd10, %rd1, %rd9;
	ld.global.u32 	%r48, [%rd10];
	mad.lo.s32 	%r49, %r48, %r47, %r111;
	ld.global.u32 	%r50, [%rd8+-12];
	add.s64 	%rd12, %rd10, %rd11;
	ld.global.u32 	%r51, [%rd12];
	mad.lo.s32 	%r52, %r51, %r50, %r49;
	ld.global.u32 	%r53, [%rd8+-8];
	add.s64 	%rd13, %rd12, %rd11;
	ld.global.u32 	%r54, [%rd13];
	mad.lo.s32 	%r55, %r54, %r53, %r52;
	ld.global.u32 	%r56, [%rd8+-4];
	add.s64 	%rd14, %rd13, %rd11;
	ld.global.u32 	%r57, [%rd14];
	mad.lo.s32 	%r58, %r57, %r56, %r55;
	ld.global.u32 	%r59, [%rd8];
	add.s64 	%rd15, %rd14, %rd11;
	ld.global.u32 	%r60, [%rd15];
	mad.lo.s32 	%r61, %r60, %r59, %r58;
	ld.global.u32 	%r62, [%rd8+4];
	add.s64 	%rd16, %rd15, %rd11;
	ld.global.u32 	%r63, [%rd16];
	mad.lo.s32 	%r64, %r63, %r62, %r61;
	ld.global.u32 	%r65, [%rd8+8];
	add.s64 	%rd17, %rd16, %rd11;
	ld.global.u32 	%r66, [%rd17];
	mad.lo.s32 	%r67, %r66, %r65, %r64;
	ld.global.u32 	%r68, [%rd8+12];
	add.s64 	%rd18, %rd17, %rd11;
	ld.global.u32 	%r69, [%rd18];
	mad.lo.s32 	%r111, %r69, %r68, %r67;
	add.s32 	%r100, %r100, 8;
	add.s32 	%r99, %r99, %r7;
	add.s32 	%r98, %r98, 8;
	setp.ne.s32 	%p6, %r100, 0;
	@%p6 bra 	$L__BB0_4;
$L__BB0_5:
	setp.eq.s32 	%p7, %r4, 0;
	@%p7 bra 	$L__BB0_13;
	and.b32  	%r19, %r33, 3;
	setp.lt.u32 	%p8, %r4, 4;
	@%p8 bra 	$L__BB0_8;
	add.s32 	%r71, %r106, %r3;
	mul.wide.s32 	%rd19, %r71, 4;
	add.s64 	%rd20, %rd2, %rd19;
	ld.global.u32 	%r72, [%rd20];
	mad.lo.s32 	%r73, %r106, %r35, %r42;
	mul.wide.s32 	%rd21, %r73, 4;
	add.s64 	%rd22, %rd1, %rd21;
	ld.global.u32 	%r74, [%rd22];
	mad.lo.s32 	%r75, %r74, %r72, %r111;
	ld.global.u32 	%r76, [%rd20+4];
	mul.wide.s32 	%rd23, %r35, 4;
	add.s64 	%rd24, %rd22, %rd23;
	ld.global.u32 	%r77, [%rd24];
	mad.lo.s32 	%r78, %r77, %r76, %r75;
	ld.global.u32 	%r79, [%rd20+8];
	add.s64 	%rd25, %rd24, %rd23;
	ld.global.u32 	%r80, [%rd25];
	mad.lo.s32 	%r81, %r80, %r79, %r78;
	ld.global.u32 	%r82, [%rd20+12];
	add.s64 	%rd26, %rd25, %rd23;
	ld.global.u32 	%r83, [%rd26];
	mad.lo.s32 	%r111, %r83, %r82, %r81;
	add.s32 	%r106, %r106, 4;
$L__BB0_8:
	setp.eq.s32 	%p9, %r19, 0;
	@%p9 bra 	$L__BB0_13;
	setp.eq.s32 	%p10, %r19, 1;
	@%p10 bra 	$L__BB0_11;
	add.s32 	%r85, %r106, %r3;
	mul.wide.s32 	%rd27, %r85, 4;
	add.s64 	%rd28, %rd2, %rd27;
	ld.global.u32 	%r86, [%rd28];
	mad.lo.s32 	%r87, %r106, %r35, %r42;
	mul.wide.s32 	%rd29, %r87, 4;
	add.s64 	%rd30, %rd1, %rd29;
	ld.global.u32 	%r88, [%rd30];
	mad.lo.s32 	%r89, %r88, %r86, %r111;
	ld.global.u32 	%r90, [%rd28+4];
	mul.wide.s32 	%rd31, %r35, 4;
	add.s64 	%rd32, %rd30, %rd31;
	ld.global.u32 	%r91, [%rd32];
	mad.lo.s32 	%r111, %r91, %r90, %r89;
	add.s32 	%r106, %r106, 2;
$L__BB0_11:
	and.b32  	%r92, %r33, 1;
	setp.eq.b32 	%p11, %r92, 1;
	not.pred 	%p12, %p11;
	@%p12 bra 	$L__BB0_13;
	add.s32 	%r93, %r106, %r3;
	mul.wide.s32 	%rd33, %r93, 4;
	add.s64 	%rd34, %rd2, %rd33;
	ld.global.u32 	%r94, [%rd34];
	mad.lo.s32 	%r95, %r106, %r35, %r42;
	mul.wide.s32 	%rd35, %r95, 4;
	add.s64 	%rd36, %rd1, %rd35;
	ld.global.u32 	%r96, [%rd36];
	mad.lo.s32 	%r111, %r96, %r94, %r111;
$L__BB0_13:
	mad.lo.s32 	%r97, %r35, %r1, %r42;
	cvta.to.global.u64 	%rd37, %rd4;
	mul.wide.s32 	%rd38, %r97, 4;
	add.s64 	%rd39, %rd37, %rd38;
	st.global.u32 	[%rd39], %r111;
$L__BB0_14:
	ret;

}


// ===== COMPILED SASS (sm_100) =====

	.target	sm_100

	.elftype	@"ET_EXEC"


//--------------------- .note.nv.tkinfo           --------------------------
	.section	.note.nv.tkinfo,"",@"SHT_NOTE"
	.sectionflags	@"SHF_NOTE_NV_TKINFO"
	.tkinfo
        /*0018*/ 	.word	0x00000002
        /*0030*/ 	.string	""
        /*0030*/ 	.string	"ptxas"
        /*0030*/ 	.string	"Cuda compilation tools, release 13.0, V13.0.88"
        /*0030*/ 	.string	"Build cuda_13.0.r13.0/compiler.36424714_0"
        /*0030*/ 	.string	"-arch sm_100 -m 64 "



//--------------------- .note.nv.cuinfo           --------------------------
	.section	.note.nv.cuinfo,"",@"SHT_NOTE"
	.sectionflags	@"SHF_NOTE_NV_CUINFO"
        /*0018*/ 	.short	0x0002
        /*001a*/ 	.short	0x0064
        /*001c*/ 	.short	0x0082
	.zero		2


//--------------------- .nv.info                  --------------------------
	.section	.nv.info,"",@"SHT_CUDA_INFO"
	.align	4


	//----- nvinfo : EIATTR_REGCOUNT
	.align		4
        /*0000*/ 	.byte	0x04, 0x2f
        /*0002*/ 	.short	(.L_1 - .L_0)
	.align		4
.L_0:
        /*0004*/ 	.word	index@(_Z9gpuMatMuliiiPiS_S_)
        /*0008*/ 	.word	0x00000020


	//----- nvinfo : EIATTR_FRAME_SIZE
	.align		4
.L_1:
        /*000c*/ 	.byte	0x04, 0x11
        /*000e*/ 	.short	(.L_3 - .L_2)
	.align		4
.L_2:
        /*0010*/ 	.word	index@(_Z9gpuMatMuliiiPiS_S_)
        /*0014*/ 	.word	0x00000000


	//----- nvinfo : EIATTR_MIN_STACK_SIZE
	.align		4
.L_3:
        /*0018*/ 	.byte	0x04, 0x12
        /*001a*/ 	.short	(.L_5 - .L_4)
	.align		4
.L_4:
        /*001c*/ 	.word	index@(_Z9gpuMatMuliiiPiS_S_)
        /*0020*/ 	.word	0x00000000
.L_5:


//--------------------- .nv.compat                --------------------------
	.section	.nv.compat,"",@"SHT_CUDA_COMPAT_INFO"
	.align	4
        /*0000*/ 	.byte	0x02, 0x09, 0x00, 0x00, 0x02, 0x02, 0x01, 0x00, 0x02, 0x05, 0x05, 0x00, 0x03, 0x07, 0x01, 0x01
        /*0010*/ 	.byte	0x02, 0x03, 0x00, 0x00, 0x02, 0x06, 0x01, 0x00, 0x04, 0x0b, 0x08, 0x00, 0x09, 0x00, 0x00, 0x00
        /*0020*/ 	.byte	0x00, 0x00, 0x00, 0x00


//--------------------- .nv.info._Z9gpuMatMuliiiPiS_S_ --------------------------
	.section	.nv.info._Z9gpuMatMuliiiPiS_S_,"",@"SHT_CUDA_INFO"
	.sectionflags	@""
	.align	4


	//----- nvinfo : EIATTR_CUDA_API_VERSION
	.align		4
        /*0000*/ 	.byte	0x04, 0x37
        /*0002*/ 	.short	(.L_7 - .L_6)
.L_6:
        /*0004*/ 	.word	0x00000082


	//----- nvinfo : EIATTR_KPARAM_INFO
	.align		4
.L_7:
        /*0008*/ 	.byte	0x04, 0x17
        /*000a*/ 	.short	(.L_9 - .L_8)
.L_8:
        /*000c*/ 	.word	0x00000000
        /*0010*/ 	.short	0x0005
        /*0012*/ 	.short	0x0020
        /*0014*/ 	.byte	0x00, 0xf5, 0x21, 0x00


	//----- nvinfo : EIATTR_KPARAM_INFO
	.align		4
.L_9:
        /*0018*/ 	.byte	0x04, 0x17
        /*001a*/ 	.short	(.L_11 - .L_10)
.L_10:
        /*001c*/ 	.word	0x00000000
        /*0020*/ 	.short	0x0004
        /*0022*/ 	.short	0x0018
        /*0024*/ 	.byte	0x00, 0xf5, 0x21, 0x00


	//----- nvinfo : EIATTR_KPARAM_INFO
	.align		4
.L_11:
        /*0028*/ 	.byte	0x04, 0x17
        /*002a*/ 	.short	(.L_13 - .L_12)
.L_12:
        /*002c*/ 	.word	0x00000000
        /*0030*/ 	.short	0x0003
        /*0032*/ 	.short	0x0010
        /*0034*/ 	.byte	0x00, 0xf5, 0x21, 0x00


	//----- nvinfo : EIATTR_KPARAM_INFO
	.align		4
.L_13:
        /*0038*/ 	.byte	0x04, 0x17
        /*003a*/ 	.short	(.L_15 - .L_14)
.L_14:
        /*003c*/ 	.word	0x00000000
        /*0040*/ 	.short	0x0002
        /*0042*/ 	.short	0x0008
        /*0044*/ 	.byte	0x00, 0xf0, 0x11, 0x00


	//----- nvinfo : EIATTR_KPARAM_INFO
	.align		4
.L_15:
        /*0048*/ 	.byte	0x04, 0x17
        /*004a*/ 	.short	(.L_17 - .L_16)
.L_16:
        /*004c*/ 	.word	0x00000000
        /*0050*/ 	.short	0x0001
        /*0052*/ 	.short	0x0004
        /*0054*/ 	.byte	0x00, 0xf0, 0x11, 0x00


	//----- nvinfo : EIATTR_KPARAM_INFO
	.align		4
.L_17:
        /*0058*/ 	.byte	0x04, 0x17
        /*005a*/ 	.short	(.L_19 - .L_18)
.L_18:
        /*005c*/ 	.word	0x00000000
        /*0060*/ 	.short	0x0000
        /*0062*/ 	.short	0x0000
        /*0064*/ 	.byte	0x00, 0xf0, 0x11, 0x00


	//----- nvinfo : EIATTR_SPARSE_MMA_MASK
	.align		4
.L_19:
        /*0068*/ 	.byte	0x03, 0x50
        /*006a*/ 	.short	0x0000


	//----- nvinfo : EIATTR_MAXREG_COUNT
	.align		4
        /*006c*/ 	.byte	0x03, 0x1b
        /*006e*/ 	.short	0x00ff


	//----- nvinfo : EIATTR_MERCURY_ISA_VERSION
	.align		4
        /*0070*/ 	.byte	0x03, 0x5f
        /*0072*/ 	.short	0x0101


	//----- nvinfo : EIATTR_VRC_CTA_INIT_COUNT
	.align		4
        /*0074*/ 	.byte	0x02, 0x4a
	.zero		1
	.zero		1


	//----- nvinfo : EIATTR_EXIT_INSTR_OFFSETS
	.align		4
        /*0078*/ 	.byte	0x04, 0x1c
        /*007a*/ 	.short	(.L_21 - .L_20)


	//   ....[0]....
.L_20:
        /*007c*/ 	.word	0x000000c0


	//   ....[1]....
        /*0080*/ 	.word	0x00000840


	//----- nvinfo : EIATTR_CBANK_PARAM_SIZE
	.align		4
.L_21:
        /*0084*/ 	.byte	0x03, 0x19
        /*0086*/ 	.short	0x0028


	//----- nvinfo : EIATTR_PARAM_CBANK
	.align		4
        /*0088*/ 	.byte	0x04, 0x0a
        /*008a*/ 	.short	(.L_23 - .L_22)
	.align		4
.L_22:
        /*008c*/ 	.word	index@(.nv.constant0._Z9gpuMatMuliiiPiS_S_)
        /*0090*/ 	.short	0x0380
        /*0092*/ 	.short	0x0028


	//----- nvinfo : EIATTR_SW_WAR
	.align		4
.L_23:
        /*0094*/ 	.byte	0x04, 0x36
        /*0096*/ 	.short	(.L_25 - .L_24)
.L_24:
        /*0098*/ 	.word	0x00000008
.L_25:


//--------------------- .nv.callgraph             --------------------------
	.section	.nv.callgraph,"",@"SHT_CUDA_CALLGRAPH"
	.align	4
	.sectionentsize	8
	.align		4
        /*0000*/ 	.word	0x00000000
	.align		4
        /*0004*/ 	.word	0xffffffff
	.align		4
        /*0008*/ 	.word	0x00000000
	.align		4
        /*000c*/ 	.word	0xfffffffe
	.align		4
        /*0010*/ 	.word	0x00000000
	.align		4
        /*0014*/ 	.word	0xfffffffd
	.align		4
        /*0018*/ 	.word	0x00000000
	.align		4
        /*001c*/ 	.word	0xfffffffc


//--------------------- .text._Z9gpuMatMuliiiPiS_S_ --------------------------
	.section	.text._Z9gpuMatMuliiiPiS_S_,"ax",@progbits
	.align	128
        .global         _Z9gpuMatMuliiiPiS_S_
        .type           _Z9gpuMatMuliiiPiS_S_,@function
        .size           _Z9gpuMatMuliiiPiS_S_,(.L_x_5 - _Z9gpuMatMuliiiPiS_S_)
        .other          _Z9gpuMatMuliiiPiS_S_,@"STO_CUDA_ENTRY STV_DEFAULT"
_Z9gpuMatMuliiiPiS_S_:
.text._Z9gpuMatMuliiiPiS_S_:
[----:B------:R-:W-:Y:S01]  /*0000*/  LDC R1, c[0x0][0x37c] ;  /* 0x0000df00ff017b82 */ /* 0x000fe20000000800 */
[----:B------:R-:W0:Y:S07]  /*0010*/  S2R R7, SR_TID.Y ;  /* 0x0000000000077919 */ /* 0x000e2e0000002200 */
[----:B------:R-:W1:Y:S01]  /*0020*/  LDC R0, c[0x0][0x360] ;  /* 0x0000d800ff007b82 */ /* 0x000e620000000800 */
[----:B------:R-:W1:Y:S07]  /*0030*/  S2R R5, SR_TID.X ;  /* 0x0000000000057919 */ /* 0x000e6e0000002100 */
[----:B------:R-:W0:Y:S08]  /*0040*/  S2UR UR5, SR_CTAID.Y ;  /* 0x00000000000579c3 */ /* 0x000e300000002600 */
[----:B------:R-:W0:Y:S08]  /*0050*/  LDC R16, c[0x0][0x364] ;  /* 0x0000d900ff107b82 */ /* 0x000e300000000800 */
[----:B------:R-:W1:Y:S08]  /*0060*/  S2UR UR4, SR_CTAID.X ;  /* 0x00000000000479c3 */ /* 0x000e700000002500 */
[----:B------:R-:W2:Y:S01]  /*0070*/  LDC.64 R2, c[0x0][0x380] ;  /* 0x0000e000ff027b82 */ /* 0x000ea20000000a00 */
[----:B0-----:R-:W-:-:S02]  /*0080*/  IMAD R16, R16, UR5, R7 ;  /* 0x0000000510107c24 */ /* 0x001fc4000f8e0207 */
[----:B-1----:R-:W-:-:S03]  /*0090*/  IMAD R0, R0, UR4, R5 ;  /* 0x0000000400007c24 */ /* 0x002fc6000f8e0205 */
[----:B--2---:R-:W-:-:S04]  /*00a0*/  ISETP.GE.AND P0, PT, R16, R3, PT ;  /* 0x000000031000720c */ /* 0x004fc80003f06270 */
[----:B------:R-:W-:-:S13]  /*00b0*/  ISETP.GE.OR P0, PT, R0, R2, P0 ;  /* 0x000000020000720c */ /* 0x000fda0000706670 */
[----:B------:R-:W-:Y:S05]  /*00c0*/  @P0 EXIT ;  /* 0x000000000000094d */ /* 0x000fea0003800000 */
[----:B------:R-:W0:Y:S01]  /*00d0*/  LDC R17, c[0x0][0x388] ;  /* 0x0000e200ff117b82 */ /* 0x000e220000000800 */
[----:B------:R-:W1:Y:S01]  /*00e0*/  LDCU.64 UR6, c[0x0][0x358] ;  /* 0x00006b00ff0677ac */ /* 0x000e620008000a00 */
[----:B------:R-:W-:Y:S01]  /*00f0*/  HFMA2 R25, -RZ, RZ, 0, 0 ;  /* 0x00000000ff197431 */ /* 0x000fe200000001ff */
[----:B0-----:R-:W-:-:S13]  /*0100*/  ISETP.GE.AND P0, PT, R17, 0x1, PT ;  /* 0x000000011100780c */ /* 0x001fda0003f06270 */
[----:B-1----:R-:W-:Y:S05]  /*0110*/  @!P0 BRA `(.L_x_0) ;  /* 0x0000000400b88947 */ /* 0x002fea0003800000 */
[C---:B------:R-:W-:Y:S01]  /*0120*/  ISETP.GE.U32.AND P1, PT, R17.reuse, 0x8, PT ;  /* 0x000000081100780c */ /* 0x040fe20003f26070 */
[----:B------:R-:W-:Y:S01]  /*0130*/  IMAD R18, R0, R17, RZ ;  /* 0x0000001100127224 */ /* 0x000fe200078e02ff */
[----:B------:R-:W-:Y:S02]  /*0140*/  LOP3.LUT R26, R17, 0x7, RZ, 0xc0, !PT ;  /* 0x00000007111a7812 */ /* 0x000fe400078ec0ff */
[----:B------:R-:W-:Y:S02]  /*0150*/  MOV R19, RZ ;  /* 0x000000ff00137202 */ /* 0x000fe40000000f00 */
[----:B------:R-:W-:Y:S02]  /*0160*/  ISETP.NE.AND P0, PT, R26, RZ, PT ;  /* 0x000000ff1a00720c */ /* 0x000fe40003f05270 */
[----:B------:R-:W-:-:S05]  /*0170*/  MOV R25, RZ ;  /* 0x000000ff00197202 */ /* 0x000fca0000000f00 */
[----:B------:R-:W-:Y:S06]  /*0180*/  @!P1 BRA `(.L_x_1) ;  /* 0x0000000000c49947 */ /* 0x000fec0003800000 */
[----:B------:R-:W0:Y:S01]  /*0190*/  LDCU.64 UR4, c[0x0][0x390] ;  /* 0x00007200ff0477ac */ /* 0x000e220008000a00 */
[----:B------:R-:W-:Y:S02]  /*01a0*/  LOP3.LUT R19, R17, 0x7ffffff8, RZ, 0xc0, !PT ;  /* 0x7ffffff811137812 */ /* 0x000fe400078ec0ff */
[----:B------:R-:W-:Y:S02]  /*01b0*/  MOV R25, RZ ;  /* 0x000000ff00197202 */ /* 0x000fe40000000f00 */
[----:B------:R-:W-:Y:S02]  /*01c0*/  MOV R2, R18 ;  /* 0x0000001200027202 */ /* 0x000fe40000000f00 */
[----:B------:R-:W-:Y:S02]  /*01d0*/  MOV R22, R16 ;  /* 0x0000001000167202 */ /* 0x000fe40000000f00 */
[----:B------:R-:W-:Y:S01]  /*01e0*/  IADD3 R20, PT, PT, -R19, RZ, RZ ;  /* 0x000000ff13147210 */ /* 0x000fe20007ffe1ff */
[----:B0-----:R-:W-:-:S04]  /*01f0*/  UIADD3 UR4, UP0, UPT, UR4, 0x10, URZ ;  /* 0x0000001004047890 */ /* 0x001fc8000ff1e0ff */
[----:B------:R-:W-:-:S12]  /*0200*/  UIADD3.X UR5, UPT, UPT, URZ, UR5, URZ, UP0, !UPT ;  /* 0x00000005ff057290 */ /* 0x000fd800087fe4ff */
.L_x_2:
[----:B------:R-:W0:Y:S01]  /*0210*/  LDC.64 R14, c[0x0][0x398] ;  /* 0x0000e600ff0e7b82 */ /* 0x000e220000000a00 */
[----:B------:R-:W-:Y:S02]  /*0220*/  MOV R4, UR4 ;  /* 0x0000000400047c02 */ /* 0x000fe40008000f00 */
[----:B------:R-:W-:-:S03]  /*0230*/  MOV R5, UR5 ;  /* 0x0000000500057c02 */ /* 0x000fc60008000f00 */
[----:B------:R-:W-:-:S05]  /*0240*/  IMAD.WIDE R4, R2, 0x4, R4 ;  /* 0x0000000402047825 */ /* 0x000fca00078e0204 */
[----:B------:R-:W2:Y:S04]  /*0250*/  LDG.E R21, desc[UR6][R4.64+-0x10] ;  /* 0xfffff00604157981 */ /* 0x000ea8000c1e1900 */
[----:B------:R-:W3:Y:S04]  /*0260*/  LDG.E R23, desc[UR6][R4.64+-0xc] ;  /* 0xfffff40604177981 */ /* 0x000ee8000c1e1900 */
[----:B------:R-:W4:Y:S01]  /*0270*/  LDG.E R28, desc[UR6][R4.64+-0x8] ;  /* 0xfffff806041c7981 */ /* 0x000f22000c1e1900 */
[----:B0-----:R-:W-:-:S05]  /*0280*/  IMAD.WIDE R14, R22, 0x4, R14 ;  /* 0x00000004160e7825 */ /* 0x001fca00078e020e */
[----:B------:R0:W2:Y:S01]  /*0290*/  LDG.E R24, desc[UR6][R14.64] ;  /* 0x000000060e187981 */ /* 0x0000a2000c1e1900 */
[----:B------:R-:W-:-:S04]  /*02a0*/  IMAD.WIDE R12, R3, 0x4, R14 ;  /* 0x00000004030c7825 */ /* 0x000fc800078e020e */
[C---:B------:R-:W-:Y:S02]  /*02b0*/  IMAD.WIDE R6, R3.reuse, 0x4, R12 ;  /* 0x0000000403067825 */ /* 0x040fe400078e020c */
[----:B------:R-:W3:Y:S02]  /*02c0*/  LDG.E R12, desc[UR6][R12.64] ;  /* 0x000000060c0c7981 */ /* 0x000ee4000c1e1900 */
[C---:B------:R-:W-:Y:S02]  /*02d0*/  IMAD.WIDE R8, R3.reuse, 0x4, R6 ;  /* 0x0000000403087825 */ /* 0x040fe400078e0206 */
[----:B------:R1:W4:Y:S02]  /*02e0*/  LDG.E R27, desc[UR6][R6.64] ;  /* 0x00000006061b7981 */ /* 0x000324000c1e1900 */
[C---:B------:R-:W-:Y:S02]  /*02f0*/  IMAD.WIDE R10, R3.reuse, 0x4, R8 ;  /* 0x00000004030a7825 */ /* 0x040fe400078e0208 */
[----:B------:R-:W5:Y:S02]  /*0300*/  LDG.E R8, desc[UR6][R8.64] ;  /* 0x0000000608087981 */ /* 0x000f64000c1e1900 */
[----:B0-----:R-:W-:-:S02]  /*0310*/  IMAD.WIDE R14, R3, 0x4, R10 ;  /* 0x00000004030e7825 */ /* 0x001fc400078e020a */
[----:B------:R-:W5:Y:S04]  /*0320*/  LDG.E R29, desc[UR6][R10.64] ;  /* 0x000000060a1d7981 */ /* 0x000f68000c1e1900 */
[----:B------:R-:W5:Y:S04]  /*0330*/  LDG.E R13, desc[UR6][R14.64] ;  /* 0x000000060e0d7981 */ /* 0x000f68000c1e1900 */
[----:B------:R-:W5:Y:S04]  /*0340*/  LDG.E R9, desc[UR6][R4.64+-0x4] ;  /* 0xfffffc0604097981 */ /* 0x000f68000c1e1900 */
[----:B------:R-:W5:Y:S04]  /*0350*/  LDG.E R10, desc[UR6][R4.64] ;  /* 0x00000006040a7981 */ /* 0x000f68000c1e1900 */
[----:B------:R-:W5:Y:S01]  /*0360*/  LDG.E R11, desc[UR6][R4.64+0x8] ;  /* 0x00000806040b7981 */ /* 0x000f62000c1e1900 */
[----:B--2---:R-:W-:-:S02]  /*0370*/  IMAD R21, R21, R24, R25 ;  /* 0x0000001815157224 */ /* 0x004fc400078e0219 */
[C---:B------:R-:W-:Y:S02]  /*0380*/  IMAD.WIDE R24, R3.reuse, 0x4, R14 ;  /* 0x0000000403187825 */ /* 0x040fe400078e020e */
[----:B------:R-:W2:Y:S02]  /*0390*/  LDG.E R14, desc[UR6][R4.64+0x4] ;  /* 0x00000406040e7981 */ /* 0x000ea4000c1e1900 */
[----:B-1----:R-:W-:Y:S02]  /*03a0*/  IMAD.WIDE R6, R3, 0x4, R24 ;  /* 0x0000000403067825 */ /* 0x002fe400078e0218 */
[----:B------:R0:W2:Y:S04]  /*03b0*/  LDG.E R15, desc[UR6][R4.64+0xc] ;  /* 0x00000c06040f7981 */ /* 0x0000a8000c1e1900 */
[----:B------:R-:W2:Y:S04]  /*03c0*/  LDG.E R6, desc[UR6][R6.64] ;  /* 0x0000000606067981 */ /* 0x000ea8000c1e1900 */
[----:B------:R-:W0:Y:S01]  /*03d0*/  LDG.E R4, desc[UR6][R24.64] ;  /* 0x0000000618047981 */ /* 0x000e22000c1e1900 */
[----:B---3--:R-:W-:Y:S01]  /*03e0*/  IMAD R12, R23, R12, R21 ;  /* 0x0000000c170c7224 */ /* 0x008fe200078e0215 */
[----:B------:R-:W-:-:S03]  /*03f0*/  IADD3 R20, PT, PT, R20, 0x8, RZ ;  /* 0x0000000814147810 */ /* 0x000fc60007ffe0ff */
[----:B----4-:R-:W-:Y:S01]  /*0400*/  IMAD R12, R28, R27, R12 ;  /* 0x0000001b1c0c7224 */ /* 0x010fe200078e020c */
[----:B------:R-:W-:-:S03]  /*0410*/  ISETP.NE.AND P1, PT, R20, RZ, PT ;  /* 0x000000ff1400720c */ /* 0x000fc60003f25270 */
[----:B-----5:R-:W-:-:S04]  /*0420*/  IMAD R8, R9, R8, R12 ;  /* 0x0000000809087224 */ /* 0x020fc800078e020c */
[----:B------:R-:W-:Y:S01]  /*0430*/  IMAD R8, R10, R29, R8 ;  /* 0x0000001d0a087224 */ /* 0x000fe200078e0208 */
[----:B------:R-:W-:Y:S02]  /*0440*/  LEA R22, R3, R22, 0x3 ;  /* 0x0000001603167211 */ /* 0x000fe400078e18ff */
[----:B------:R-:W-:Y:S01]  /*0450*/  IADD3 R2, PT, PT, R2, 0x8, RZ ;  /* 0x0000000802027810 */ /* 0x000fe20007ffe0ff */
[----:B--2---:R-:W-:-:S04]  /*0460*/  IMAD R8, R14, R13, R8 ;  /* 0x0000000d0e087224 */ /* 0x004fc800078e0208 */
[----:B0-----:R-:W-:-:S04]  /*0470*/  IMAD R4, R11, R4, R8 ;  /* 0x000000040b047224 */ /* 0x001fc800078e0208 */
[----:B------:R-:W-:Y:S01]  /*0480*/  IMAD R25, R15, R6, R4 ;  /* 0x000000060f197224 */ /* 0x000fe200078e0204 */
[----:B------:R-:W-:Y:S06]  /*0490*/  @P1 BRA `(.L_x_2) ;  /* 0xfffffffc005c1947 */ /* 0x000fec000383ffff */
.L_x_1:
[----:B------:R-:W-:Y:S05]  /*04a0*/  @!P0 BRA `(.L_x_0) ;  /* 0x0000000000d48947 */ /* 0x000fea0003800000 */
[----:B------:R-:W-:Y:S02]  /*04b0*/  ISETP.GE.U32.AND P0, PT, R26, 0x4, PT ;  /* 0x000000041a00780c */ /* 0x000fe40003f06070 */
[----:B------:R-:W-:-:S04]  /*04c0*/  LOP3.LUT R14, R17, 0x3, RZ, 0xc0, !PT ;  /* 0x00000003110e7812 */ /* 0x000fc800078ec0ff */
[----:B------:R-:W-:-:S07]  /*04d0*/  ISETP.NE.AND P1, PT, R14, RZ, PT ;  /* 0x000000ff0e00720c */ /* 0x000fce0003f25270 */
[----:B------:R-:W-:Y:S06]  /*04e0*/  @!P0 BRA `(.L_x_3) ;  /* 0x0000000000588947 */ /* 0x000fec0003800000 */
[----:B------:R-:W0:Y:S01]  /*04f0*/  LDC.64 R10, c[0x0][0x398] ;  /* 0x0000e600ff0a7b82 */ /* 0x000e220000000a00 */
[----:B------:R-:W-:Y:S01]  /*0500*/  IMAD R9, R19, R3, R16 ;  /* 0x0000000313097224 */ /* 0x000fe200078e0210 */
[----:B------:R-:W-:-:S06]  /*0510*/  IADD3 R7, PT, PT, R18, R19, RZ ;  /* 0x0000001312077210 */ /* 0x000fcc0007ffe0ff */
[----:B------:R-:W1:Y:S01]  /*0520*/  LDC.64 R4, c[0x0][0x390] ;  /* 0x0000e400ff047b82 */ /* 0x000e620000000a00 */
[----:B0-----:R-:W-:-:S04]  /*0530*/  IMAD.WIDE R10, R9, 0x4, R10 ;  /* 0x00000004090a7825 */ /* 0x001fc800078e020a */
[----:B------:R-:W-:Y:S02]  /*0540*/  IMAD.WIDE R12, R3, 0x4, R10 ;  /* 0x00000004030c7825 */ /* 0x000fe400078e020a */
[----:B------:R-:W2:Y:S02]  /*0550*/  LDG.E R10, desc[UR6][R10.64] ;  /* 0x000000060a0a7981 */ /* 0x000ea4000c1e1900 */
[----:B-1----:R-:W-:-:S04]  /*0560*/  IMAD.WIDE R4, R7, 0x4, R4 ;  /* 0x0000000407047825 */ /* 0x002fc800078e0204 */
[C---:B------:R-:W-:Y:S01]  /*0570*/  IMAD.WIDE R6, R3.reuse, 0x4, R12 ;  /* 0x0000000403067825 */ /* 0x040fe200078e020c */
[----:B------:R-:W2:Y:S04]  /*0580*/  LDG.E R2, desc[UR6][R4.64] ;  /* 0x0000000604027981 */ /* 0x000ea8000c1e1900 */
[----:B------:R-:W3:Y:S01]  /*0590*/  LDG.E R12, desc[UR6][R12.64] ;  /* 0x000000060c0c7981 */ /* 0x000ee2000c1e1900 */
[----:B------:R-:W-:-:S03]  /*05a0*/  IMAD.WIDE R8, R3, 0x4, R6 ;  /* 0x0000000403087825 */ /* 0x000fc600078e0206 */
[----:B------:R-:W3:Y:S04]  /*05b0*/  LDG.E R15, desc[UR6][R4.64+0x4] ;  /* 0x00000406040f7981 */ /* 0x000ee8000c1e1900 */
[----:B------:R-:W4:Y:S04]  /*05c0*/  LDG.E R20, desc[UR6][R6.64] ;  /* 0x0000000606147981 */ /* 0x000f28000c1e1900 */
[----:B------:R-:W4:Y:S04]  /*05d0*/  LDG.E R21, desc[UR6][R4.64+0x8] ;  /* 0x0000080604157981 */ /* 0x000f28000c1e1900 */
[----:B------:R-:W5:Y:S04]  /*05e0*/  LDG.E R23, desc[UR6][R4.64+0xc] ;  /* 0x00000c0604177981 */ /* 0x000f68000c1e1900 */
[----:B------:R-:W5:Y:S01]  /*05f0*/  LDG.E R8, desc[UR6][R8.64] ;  /* 0x0000000608087981 */ /* 0x000f62000c1e1900 */
[----:B------:R-:W-:Y:S01]  /*0600*/  IADD3 R19, PT, PT, R19, 0x4, RZ ;  /* 0x0000000413137810 */ /* 0x000fe20007ffe0ff */
[----:B--2---:R-:W-:-:S04]  /*0610*/  IMAD R2, R2, R10, R25 ;  /* 0x0000000a02027224 */ /* 0x004fc800078e0219 */
[----:B---3--:R-:W-:-:S04]  /*0620*/  IMAD R2, R15, R12, R2 ;  /* 0x0000000c0f027224 */ /* 0x008fc800078e0202 */
[----:B----4-:R-:W-:-:S04]  /*0630*/  IMAD R2, R21, R20, R2 ;  /* 0x0000001415027224 */ /* 0x010fc800078e0202 */
[----:B-----5:R-:W-:-:S07]  /*0640*/  IMAD R25, R23, R8, R2 ;  /* 0x0000000817197224 */ /* 0x020fce00078e0202 */
.L_x_3:
[----:B------:R-:W-:Y:S05]  /*0650*/  @!P1 BRA `(.L_x_0) ;  /* 0x0000000000689947 */ /* 0x000fea0003800000 */
[----:B------:R-:W0:Y:S01]  /*0660*/  LDC.64 R10, c[0x0][0x398] ;  /* 0x0000e600ff0a7b82 */ /* 0x000e220000000a00 */
[----:B------:R-:W-:Y:S02]  /*0670*/  ISETP.NE.AND P0, PT, R14, 0x1, PT ;  /* 0x000000010e00780c */ /* 0x000fe40003f05270 */
[----:B------:R-:W-:-:S04]  /*0680*/  LOP3.LUT R17, R17, 0x1, RZ, 0xc0, !PT ;  /* 0x0000000111117812 */ /* 0x000fc800078ec0ff */
[----:B------:R-:W-:Y:S01]  /*0690*/  ISETP.NE.U32.AND P1, PT, R17, 0x1, PT ;  /* 0x000000011100780c */ /* 0x000fe20003f25070 */
[----:B------:R-:W1:Y:S06]  /*06a0*/  LDC.64 R8, c[0x0][0x390] ;  /* 0x0000e400ff087b82 */ /* 0x000e6c0000000a00 */
[C---:B------:R-:W-:Y:S01]  /*06b0*/  @P0 IMAD R15, R19.reuse, R3, R16 ;  /* 0x00000003130f0224 */ /* 0x040fe200078e0210 */
[----:B------:R-:W-:Y:S01]  /*06c0*/  @P0 IADD3 R13, PT, PT, R18, R19, RZ ;  /* 0x00000013120d0210 */ /* 0x000fe20007ffe0ff */
[----:B------:R-:W2:Y:S01]  /*06d0*/  LDC.64 R6, c[0x0][0x390] ;  /* 0x0000e400ff067b82 */ /* 0x000ea20000000a00 */
[----:B------:R-:W-:-:S07]  /*06e0*/  @P0 IADD3 R19, PT, PT, R19, 0x2, RZ ;  /* 0x0000000213130810 */ /* 0x000fce0007ffe0ff */
[----:B------:R-:W3:Y:S01]  /*06f0*/  LDC.64 R4, c[0x0][0x398] ;  /* 0x0000e600ff047b82 */ /* 0x000ee20000000a00 */
[----:B0-----:R-:W-:Y:S01]  /*0700*/  @P0 IMAD.WIDE R10, R15, 0x4, R10 ;  /* 0x000000040f0a0825 */ /* 0x001fe200078e020a */
[----:B------:R-:W-:-:S03]  /*0710*/  @!P1 IADD3 R15, PT, PT, R18, R19, RZ ;  /* 0x00000013120f9210 */ /* 0x000fc60007ffe0ff */
[----:B------:R-:W-:Y:S01]  /*0720*/  @!P1 IMAD R19, R19, R3, R16 ;  /* 0x0000000313139224 */ /* 0x000fe200078e0210 */
[----:B------:R-:W4:Y:S01]  /*0730*/  @P0 LDG.E R14, desc[UR6][R10.64] ;  /* 0x000000060a0e0981 */ /* 0x000f22000c1e1900 */
[----:B-1----:R-:W-:-:S04]  /*0740*/  @P0 IMAD.WIDE R8, R13, 0x4, R8 ;  /* 0x000000040d080825 */ /* 0x002fc800078e0208 */
[----:B------:R-:W-:Y:S01]  /*0750*/  @P0 IMAD.WIDE R12, R3, 0x4, R10 ;  /* 0x00000004030c0825 */ /* 0x000fe200078e020a */
[----:B------:R-:W4:Y:S03]  /*0760*/  @P0 LDG.E R2, desc[UR6][R8.64] ;  /* 0x0000000608020981 */ /* 0x000f26000c1e1900 */
[----:B--2---:R-:W-:Y:S01]  /*0770*/  @!P1 IMAD.WIDE R6, R15, 0x4, R6 ;  /* 0x000000040f069825 */ /* 0x004fe200078e0206 */
[----:B------:R-:W2:Y:S04]  /*0780*/  @P0 LDG.E R17, desc[UR6][R8.64+0x4] ;  /* 0x0000040608110981 */ /* 0x000ea8000c1e1900 */
[----:B------:R-:W2:Y:S01]  /*0790*/  @P0 LDG.E R12, desc[UR6][R12.64] ;  /* 0x000000060c0c0981 */ /* 0x000ea2000c1e1900 */
[----:B---3--:R-:W-:-:S03]  /*07a0*/  @!P1 IMAD.WIDE R4, R19, 0x4, R4 ;  /* 0x0000000413049825 */ /* 0x008fc600078e0204 */
[----:B------:R-:W3:Y:S04]  /*07b0*/  @!P1 LDG.E R6, desc[UR6][R6.64] ;  /* 0x0000000606069981 */ /* 0x000ee8000c1e1900 */
[----:B------:R-:W3:Y:S01]  /*07c0*/  @!P1 LDG.E R4, desc[UR6][R4.64] ;  /* 0x0000000604049981 */ /* 0x000ee2000c1e1900 */
[----:B----4-:R-:W-:-:S04]  /*07d0*/  @P0 IMAD R2, R2, R14, R25 ;  /* 0x0000000e02020224 */ /* 0x010fc800078e0219 */
[----:B--2---:R-:W-:-:S04]  /*07e0*/  @P0 IMAD R25, R17, R12, R2 ;  /* 0x0000000c11190224 */ /* 0x004fc800078e0202 */
[----:B---3--:R-:W-:-:S07]  /*07f0*/  @!P1 IMAD R25, R6, R4, R25 ;  /* 0x0000000406199224 */ /* 0x008fce00078e0219 */
.L_x_0:
[----:B------:R-:W0:Y:S01]  /*0800*/  LDC.64 R4, c[0x0][0x3a0] ;  /* 0x0000e800ff047b82 */ /* 0x000e220000000a00 */
[----:B------:R-:W-:-:S04]  /*0810*/  IMAD R3, R0, R3, R16 ;  /* 0x0000000300037224 */ /* 0x000fc800078e0210 */
[----:B0-----:R-:W-:-:S05]  /*0820*/  IMAD.WIDE R2, R3, 0x4, R4 ;  /* 0x0000000403027825 */ /* 0x001fca00078e0204 */
[----:B------:R-:W-:Y:S01]  /*0830*/  STG.E desc[UR6][R2.64], R25 ;  /* 0x0000001902007986 */ /* 0x000fe2000c101906 */
[----:B------:R-:W-:Y:S05]  /*0840*/  EXIT ;  /* 0x000000000000794d */ /* 0x000fea0003800000 */
.L_x_4:
[----:B------:R-:W-:-:S00]  /*0850*/  BRA `(.L_x_4) ;  /* 0xfffffffc00fc7947 */ /* 0x000fc0000383ffff */
[----:B------:R-:W-:-:S00]  /*0860*/  NOP ;  /* 0x0000000000007918 */ /* 0x000fc00000000000 */
        /* <DEDUP_REMOVED lines=9> */
.L_x_5:


//--------------------- .nv.shared.reserved.0     --------------------------
	.section	.nv.shared.reserved.0,"aw",@nobits
	.weak		__nv_reservedSMEM_offset_0_alias
	.size		__nv_reservedSMEM_offset_0_alias, 0, 64
	.other		__nv_reservedSMEM_offset_0_alias,@"STO_CUDA_RESERVED_SHARED STV_DEFAULT"
__nv_reservedSMEM_offset_0_alias:
	.zero		0
	.zero		64


//--------------------- .nv.constant0._Z9gpuMatMuliiiPiS_S_ --------------------------
	.section	.nv.constant0._Z9gpuMatMuliiiPiS_S_,"a",@progbits
	.sectionflags	@""
	.align	4
.nv.constant0._Z9gpuMatMuliiiPiS_S_:
	.zero		936


//--------------------- SYMBOLS --------------------------

	.type		.nv.reservedSmem.offset0,@object
	.size		.nv.reservedSmem.offset0,0x4
